//
// Generated by NVIDIA NVVM Compiler
//
// Compiler Build ID: CL-36424714
// Cuda compilation tools, release 13.0, V13.0.88
// Based on NVVM 20.0.0
//

.version 9.0
.target sm_100
.address_size 64

	// .globl	_Z11update_tempPfS_

.visible .entry _Z11update_tempPfS_(
	.param .u64 .ptr .align 1 _Z11update_tempPfS__param_0,
	.param .u64 .ptr .align 1 _Z11update_tempPfS__param_1
)
{
	.reg .pred 	%p<5>;
	.reg .b32 	%r<21>;
	.reg .b32 	%f<11>;
	.reg .b64 	%rd<16>;

	ld.param.u64 	%rd1, [_Z11update_tempPfS__param_0];
	ld.param.u64 	%rd2, [_Z11update_tempPfS__param_1];
	cvta.to.global.u64 	%rd3, %rd1;
	cvta.to.global.u64 	%rd4, %rd2;
	mov.u32 	%r1, %tid.y;
	mov.u32 	%r2, %ctaid.y;
	mov.u32 	%r3, %ntid.y;
	mad.lo.s32 	%r4, %r2, %r3, %r1;
	mov.u32 	%r5, %tid.x;
	mov.u32 	%r6, %ctaid.x;
	mov.u32 	%r7, %ntid.x;
	mad.lo.s32 	%r8, %r6, %r7, %r5;
	mov.u32 	%r9, %nctaid.x;
	mul.lo.s32 	%r10, %r9, %r7;
	mul.lo.s32 	%r11, %r10, %r4;
	add.s32 	%r12, %r11, %r8;
	add.s32 	%r13, %r12, -1;
	setp.eq.s32 	%p1, %r8, 0;
	selp.b32 	%r14, %r11, %r13, %p1;
	setp.ne.s32 	%p2, %r8, 511;
	selp.u32 	%r15, 1, 0, %p2;
	add.s32 	%r16, %r12, %r15;
	add.s32 	%r17, %r12, -512;
	add.s32 	%r18, %r12, 512;
	setp.eq.s32 	%p3, %r4, 0;
	selp.b32 	%r19, %r8, %r17, %p3;
	setp.eq.s32 	%p4, %r4, 511;
	selp.b32 	%r20, %r12, %r18, %p4;
	mul.wide.s32 	%rd5, %r14, 4;
	add.s64 	%rd6, %rd4, %rd5;
	ld.global.f32 	%f1, [%rd6];
	mul.wide.s32 	%rd7, %r16, 4;
	add.s64 	%rd8, %rd4, %rd7;
	ld.global.f32 	%f2, [%rd8];
	add.f32 	%f3, %f1, %f2;
	mul.wide.s32 	%rd9, %r19, 4;
	add.s64 	%rd10, %rd4, %rd9;
	ld.global.f32 	%f4, [%rd10];
	add.f32 	%f5, %f3, %f4;
	mul.wide.s32 	%rd11, %r20, 4;
	add.s64 	%rd12, %rd4, %rd11;
	ld.global.f32 	%f6, [%rd12];
	add.f32 	%f7, %f5, %f6;
	mul.wide.s32 	%rd13, %r12, 4;
	add.s64 	%rd14, %rd4, %rd13;
	ld.global.f32 	%f8, [%rd14];
	mul.f32 	%f9, %f8, 0f00000000;
	fma.rn.f32 	%f10, %f7, 0f3E800000, %f9;
	add.s64 	%rd15, %rd3, %rd13;
	st.global.f32 	[%rd15], %f10;
	ret;

}
	// .globl	_Z9swap_tempPfS_
.visible .entry _Z9swap_tempPfS_(
	.param .u64 .ptr .align 1 _Z9swap_tempPfS__param_0,
	.param .u64 .ptr .align 1 _Z9swap_tempPfS__param_1
)
{
	.reg .b32 	%r<11>;
	.reg .b32 	%f<2>;
	.reg .b64 	%rd<8>;

	ld.param.u64 	%rd1, [_Z9swap_tempPfS__param_0];
	ld.param.u64 	%rd2, [_Z9swap_tempPfS__param_1];
	cvta.to.global.u64 	%rd3, %rd2;
	cvta.to.global.u64 	%rd4, %rd1;
	mov.u32 	%r1, %tid.y;
	mov.u32 	%r2, %ctaid.y;
	mov.u32 	%r3, %ntid.y;
	mad.lo.s32 	%r4, %r2, %r3, %r1;
	mov.u32 	%r5, %tid.x;
	mov.u32 	%r6, %ctaid.x;
	mov.u32 	%r7, %ntid.x;
	mov.u32 	%r8, %nctaid.x;
	mad.lo.s32 	%r9, %r4, %r8, %r6;
	mad.lo.s32 	%r10, %r9, %r7, %r5;
	mul.wide.s32 	%rd5, %r10, 4;
	add.s64 	%rd6, %rd4, %rd5;
	ld.global.f32 	%f1, [%rd6];
	add.s64 	%rd7, %rd3, %rd5;
	st.global.f32 	[%rd7], %f1;
	ret;

}


// ===== COMPILED SASS (sm_100) =====

	.target	sm_100

	.elftype	@"ET_EXEC"


//--------------------- .note.nv.tkinfo           --------------------------
	.section	.note.nv.tkinfo,"",@"SHT_NOTE"
	.sectionflags	@"SHF_NOTE_NV_TKINFO"
	.tkinfo
        /*0018*/ 	.word	0x00000002
        /*0030*/ 	.string	""
        /*0030*/ 	.string	"ptxas"
        /*0030*/ 	.string	"Cuda compilation tools, release 13.0, V13.0.88"
        /*0030*/ 	.string	"Build cuda_13.0.r13.0/compiler.36424714_0"
        /*0030*/ 	.string	"-arch sm_100 -m 64 "



//--------------------- .note.nv.cuinfo           --------------------------
	.section	.note.nv.cuinfo,"",@"SHT_NOTE"
	.sectionflags	@"SHF_NOTE_NV_CUINFO"
        /*0018*/ 	.short	0x0002
        /*001a*/ 	.short	0x0064
        /*001c*/ 	.short	0x0082
	.zero		2


//--------------------- .nv.info                  --------------------------
	.section	.nv.info,"",@"SHT_CUDA_INFO"
	.align	4


	//----- nvinfo : EIATTR_REGCOUNT
	.align		4
        /*0000*/ 	.byte	0x04, 0x2f
        /*0002*/ 	.short	(.L_1 - .L_0)
	.align		4
.L_0:
        /*0004*/ 	.word	index@(_Z11update_tempPfS_)
        /*0008*/ 	.word	0x00000012


	//----- nvinfo : EIATTR_FRAME_SIZE
	.align		4
.L_1:
        /*000c*/ 	.byte	0x04, 0x11
        /*000e*/ 	.short	(.L_3 - .L_2)
	.align		4
.L_2:
        /*0010*/ 	.word	index@(_Z11update_tempPfS_)
        /*0014*/ 	.word	0x00000000


	//----- nvinfo : EIATTR_REGCOUNT
	.align		4
.L_3:
        /*0018*/ 	.byte	0x04, 0x2f
        /*001a*/ 	.short	(.L_5 - .L_4)
	.align		4
.L_4:
        /*001c*/ 	.word	index@(_Z9swap_tempPfS_)
        /*0020*/ 	.word	0x0000000c


	//----- nvinfo : EIATTR_FRAME_SIZE
	.align		4
.L_5:
        /*0024*/ 	.byte	0x04, 0x11
        /*0026*/ 	.short	(.L_7 - .L_6)
	.align		4
.L_6:
        /*0028*/ 	.word	index@(_Z9swap_tempPfS_)
        /*002c*/ 	.word	0x00000000


	//----- nvinfo : EIATTR_MIN_STACK_SIZE
	.align		4
.L_7:
        /*0030*/ 	.byte	0x04, 0x12
        /*0032*/ 	.short	(.L_9 - .L_8)
	.align		4
.L_8:
        /*0034*/ 	.word	index@(_Z9swap_tempPfS_)
        /*0038*/ 	.word	0x00000000


	//----- nvinfo : EIATTR_MIN_STACK_SIZE
	.align		4
.L_9:
        /*003c*/ 	.byte	0x04, 0x12
        /*003e*/ 	.short	(.L_11 - .L_10)
	.align		4
.L_10:
        /*0040*/ 	.word	index@(_Z11update_tempPfS_)
        /*0044*/ 	.word	0x00000000
.L_11:


//--------------------- .nv.compat                --------------------------
	.section	.nv.compat,"",@"SHT_CUDA_COMPAT_INFO"
	.align	4
        /*0000*/ 	.byte	0x02, 0x09, 0x00, 0x00, 0x02, 0x02, 0x01, 0x00, 0x02, 0x05, 0x05, 0x00, 0x03, 0x07, 0x01, 0x01
        /*0010*/ 	.byte	0x02, 0x03, 0x00, 0x00, 0x02, 0x06, 0x01, 0x00, 0x04, 0x0b, 0x08, 0x00, 0x09, 0x00, 0x00, 0x00
        /*0020*/ 	.byte	0x00, 0x00, 0x00, 0x00


//--------------------- .nv.info._Z9swap_tempPfS_ --------------------------
	.section	.nv.info._Z9swap_tempPfS_,"",@"SHT_CUDA_INFO"
	.sectionflags	@""
	.align	4


	//----- nvinfo : EIATTR_CUDA_API_VERSION
	.align		4
        /*0000*/ 	.byte	0x04, 0x37
        /*0002*/ 	.short	(.L_13 - .L_12)
.L_12:
        /*0004*/ 	.word	0x00000082


	//----- nvinfo : EIATTR_KPARAM_INFO
	.align		4
.L_13:
        /*0008*/ 	.byte	0x04, 0x17
        /*000a*/ 	.short	(.L_15 - .L_14)
.L_14:
        /*000c*/ 	.word	0x00000000
        /*0010*/ 	.short	0x0001
        /*0012*/ 	.short	0x0008
        /*0014*/ 	.byte	0x00, 0xf5, 0x21, 0x00


	//----- nvinfo : EIATTR_KPARAM_INFO
	.align		4
.L_15:
        /*0018*/ 	.byte	0x04, 0x17
        /*001a*/ 	.short	(.L_17 - .L_16)
.L_16:
        /*001c*/ 	.word	0x00000000
        /*0020*/ 	.short	0x0000
        /*0022*/ 	.short	0x0000
        /*0024*/ 	.byte	0x00, 0xf5, 0x21, 0x00


	//----- nvinfo : EIATTR_SPARSE_MMA_MASK
	.align		4
.L_17:
        /*0028*/ 	.byte	0x03, 0x50
        /*002a*/ 	.short	0x0000


	//----- nvinfo : EIATTR_MAXREG_COUNT
	.align		4
        /*002c*/ 	.byte	0x03, 0x1b
        /*002e*/ 	.short	0x00ff


	//----- nvinfo : EIATTR_MERCURY_ISA_VERSION
	.align		4
        /*0030*/ 	.byte	0x03, 0x5f
        /*0032*/ 	.short	0x0101


	//----- nvinfo : EIATTR_VRC_CTA_INIT_COUNT
	.align		4
        /*0034*/ 	.byte	0x02, 0x4a
	.zero		1
	.zero		1


	//----- nvinfo : EIATTR_EXIT_INSTR_OFFSETS
	.align		4
        /*0038*/ 	.byte	0x04, 0x1c
        /*003a*/ 	.short	(.L_19 - .L_18)


	//   ....[0]....
.L_18:
        /*003c*/ 	.word	0x00000120


	//----- nvinfo : EIATTR_CBANK_PARAM_SIZE
	.align		4
.L_19:
        /*0040*/ 	.byte	0x03, 0x19
        /*0042*/ 	.short	0x0010


	//----- nvinfo : EIATTR_PARAM_CBANK
	.align		4
        /*0044*/ 	.byte	0x04, 0x0a
        /*0046*/ 	.short	(.L_21 - .L_20)
	.align		4
.L_20:
        /*0048*/ 	.word	index@(.nv.constant0._Z9swap_tempPfS_)
        /*004c*/ 	.short	0x0380
        /*004e*/ 	.short	0x0010


	//----- nvinfo : EIATTR_SW_WAR
	.align		4
.L_21:
        /*0050*/ 	.byte	0x04, 0x36
        /*0052*/ 	.short	(.L_23 - .L_22)
.L_22:
        /*0054*/ 	.word	0x00000008
.L_23:


//--------------------- .nv.info._Z11update_tempPfS_ --------------------------
	.section	.nv.info._Z11update_tempPfS_,"",@"SHT_CUDA_INFO"
	.sectionflags	@""
	.align	4


	//----- nvinfo : EIATTR_CUDA_API_VERSION
	.align		4
        /*0000*/ 	.byte	0x04, 0x37
        /*0002*/ 	.short	(.L_25 - .L_24)
.L_24:
        /*0004*/ 	.word	0x00000082


	//----- nvinfo : EIATTR_KPARAM_INFO
	.align		4
.L_25:
        /*0008*/ 	.byte	0x04, 0x17
        /*000a*/ 	.short	(.L_27 - .L_26)
.L_26:
        /*000c*/ 	.word	0x00000000
        /*0010*/ 	.short	0x0001
        /*0012*/ 	.short	0x0008
        /*0014*/ 	.byte	0x00, 0xf5, 0x21, 0x00


	//----- nvinfo : EIATTR_KPARAM_INFO
	.align		4
.L_27:
        /*0018*/ 	.byte	0x04, 0x17
        /*001a*/ 	.short	(.L_29 - .L_28)
.L_28:
        /*001c*/ 	.word	0x00000000
        /*0020*/ 	.short	0x0000
        /*0022*/ 	.short	0x0000
        /*0024*/ 	.byte	0x00, 0xf5, 0x21, 0x00


	//----- nvinfo : EIATTR_SPARSE_MMA_MASK
	.align		4
.L_29:
        /*0028*/ 	.byte	0x03, 0x50
        /*002a*/ 	.short	0x0000


	//----- nvinfo : EIATTR_MAXREG_COUNT
	.align		4
        /*002c*/ 	.byte	0x03, 0x1b
        /*002e*/ 	.short	0x00ff


	//----- nvinfo : EIATTR_MERCURY_ISA_VERSION
	.align		4
        /*0030*/ 	.byte	0x03, 0x5f
        /*0032*/ 	.short	0x0101


	//----- nvinfo : EIATTR_VRC_CTA_INIT_COUNT
	.align		4
        /*0034*/ 	.byte	0x02, 0x4a
	.zero		1
	.zero		1


	//----- nvinfo : EIATTR_EXIT_INSTR_OFFSETS
	.align		4
        /*0038*/ 	.byte	0x04, 0x1c
        /*003a*/ 	.short	(.L_31 - .L_30)


	//   ....[0]....
.L_30:
        /*003c*/ 	.word	0x000002b0


	//----- nvinfo : EIATTR_CBANK_PARAM_SIZE
	.align		4
.L_31:
        /*0040*/ 	.byte	0x03, 0x19
        /*0042*/ 	.short	0x0010


	//----- nvinfo : EIATTR_PARAM_CBANK
	.align		4
        /*0044*/ 	.byte	0x04, 0x0a
        /*0046*/ 	.short	(.L_33 - .L_32)
	.align		4
.L_32:
        /*0048*/ 	.word	index@(.nv.constant0._Z11update_tempPfS_)
        /*004c*/ 	.short	0x0380
        /*004e*/ 	.short	0x0010


	//----- nvinfo : EIATTR_SW_WAR
	.align		4
.L_33:
        /*0050*/ 	.byte	0x04, 0x36
        /*0052*/ 	.short	(.L_35 - .L_34)
.L_34:
        /*0054*/ 	.word	0x00000008
.L_35:


//--------------------- .nv.callgraph             --------------------------
	.section	.nv.callgraph,"",@"SHT_CUDA_CALLGRAPH"
	.align	4
	.sectionentsize	8
	.align		4
        /*0000*/ 	.word	0x00000000
	.align		4
        /*0004*/ 	.word	0xffffffff
	.align		4
        /*0008*/ 	.word	0x00000000
	.align		4
        /*000c*/ 	.word	0xfffffffe
	.align		4
        /*0010*/ 	.word	0x00000000
	.align		4
        /*0014*/ 	.word	0xfffffffd
	.align		4
        /*0018*/ 	.word	0x00000000
	.align		4
        /*001c*/ 	.word	0xfffffffc


//--------------------- .text._Z9swap_tempPfS_    --------------------------
	.section	.text._Z9swap_tempPfS_,"ax",@progbits
	.align	128
        .global         _Z9swap_tempPfS_
        .type           _Z9swap_tempPfS_,@function
        .size           _Z9swap_tempPfS_,(.L_x_2 - _Z9swap_tempPfS_)
        .other          _Z9swap_tempPfS_,@"STO_CUDA_ENTRY STV_DEFAULT"
_Z9swap_tempPfS_:
.text._Z9swap_tempPfS_:
[----:B------:R-:W-:Y:S01]  /*0000*/  LDC R1, c[0x0][0x37c] ;  /* 0x0000df00ff017b82 */ /* 0x000fe20000000800 */
[----:B------:R-:W0:Y:S07]  /*0010*/  S2R R0, SR_TID.Y ;  /* 0x0000000000007919 */ /* 0x000e2e0000002200 */
[----:B------:R-:W0:Y:S01]  /*0020*/  S2UR UR6, SR_CTAID.Y ;  /* 0x00000000000679c3 */ /* 0x000e220000002600 */
[----:B------:R-:W1:Y:S01]  /*0030*/  LDCU.64 UR4, c[0x0][0x358] ;  /* 0x00006b00ff0477ac */ /* 0x000e620008000a00 */
[----:B------:R-:W2:Y:S06]  /*0040*/  S2R R7, SR_TID.X ;  /* 0x0000000000077919 */ /* 0x000eac0000002100 */
[----:B------:R-:W0:Y:S01]  /*0050*/  LDC R5, c[0x0][0x364] ;  /* 0x0000d900ff057b82 */ /* 0x000e220000000800 */
[----:B------:R-:W2:Y:S07]  /*0060*/  LDCU UR8, c[0x0][0x360] ;  /* 0x00006c00ff0877ac */ /* 0x000eae0008000800 */
[----:B------:R-:W3:Y:S08]  /*0070*/  S2UR UR7, SR_CTAID.X ;  /* 0x00000000000779c3 */ /* 0x000ef00000002500 */
[----:B------:R-:W3:Y:S08]  /*0080*/  LDC R9, c[0x0][0x370] ;  /* 0x0000dc00ff097b82 */ /* 0x000ef00000000800 */
[----:B------:R-:W4:Y:S01]  /*0090*/  LDC.64 R2, c[0x0][0x380] ;  /* 0x0000e000ff027b82 */ /* 0x000f220000000a00 */
[----:B0-----:R-:W-:-:S07]  /*00a0*/  IMAD R0, R5, UR6, R0 ;  /* 0x0000000605007c24 */ /* 0x001fce000f8e0200 */
[----:B------:R-:W0:Y:S01]  /*00b0*/  LDC.64 R4, c[0x0][0x388] ;  /* 0x0000e200ff047b82 */ /* 0x000e220000000a00 */
[----:B---3--:R-:W-:-:S04]  /*00c0*/  IMAD R0, R0, R9, UR7 ;  /* 0x0000000700007e24 */ /* 0x008fc8000f8e0209 */
[----:B--2---:R-:W-:-:S04]  /*00d0*/  IMAD R7, R0, UR8, R7 ;  /* 0x0000000800077c24 */ /* 0x004fc8000f8e0207 */
[----:B----4-:R-:W-:-:S06]  /*00e0*/  IMAD.WIDE R2, R7, 0x4, R2 ;  /* 0x0000000407027825 */ /* 0x010fcc00078e0202 */
[----:B-1----:R-:W2:Y:S01]  /*00f0*/  LDG.E R3, desc[UR4][R2.64] ;  /* 0x0000000402037981 */ /* 0x002ea2000c1e1900 */
[----:B0-----:R-:W-:-:S05]  /*0100*/  IMAD.WIDE R4, R7, 0x4, R4 ;  /* 0x0000000407047825 */ /* 0x001fca00078e0204 */
[----:B--2---:R-:W-:Y:S01]  /*0110*/  STG.E desc[UR4][R4.64], R3 ;  /* 0x0000000304007986 */ /* 0x004fe2000c101904 */
[----:B------:R-:W-:Y:S05]  /*0120*/  EXIT ;  /* 0x000000000000794d */ /* 0x000fea0003800000 */
.L_x_0:
[----:B------:R-:W-:-:S00]  /*0130*/  BRA `(.L_x_0) ;  /* 0xfffffffc00fc7947 */ /* 0x000fc0000383ffff */
[----:B------:R-:W-:-:S00]  /*0140*/  NOP ;  /* 0x0000000000007918 */ /* 0x000fc00000000000 */
        /* <DEDUP_REMOVED lines=11> */
.L_x_2:


//--------------------- .text._Z11update_tempPfS_ --------------------------
	.section	.text._Z11update_tempPfS_,"ax",@progbits
	.align	128
        .global         _Z11update_tempPfS_
        .type           _Z11update_tempPfS_,@function
        .size           _Z11update_tempPfS_,(.L_x_3 - _Z11update_tempPfS_)
        .other          _Z11update_tempPfS_,@"STO_CUDA_ENTRY STV_DEFAULT"
_Z11update_tempPfS_:
.text._Z11update_tempPfS_:
[----:B------:R-:W-:Y:S01]  /*0000*/  LDC R1, c[0x0][0x37c] ;  /* 0x0000df00ff017b82 */ /* 0x000fe20000000800 */
[----:B------:R-:W0:Y:S07]  /*0010*/  S2R R11, SR_TID.X ;  /* 0x00000000000b7919 */ /* 0x000e2e0000002100 */
[----:B------:R-:W1:Y:S01]  /*0020*/  LDC R5, c[0x0][0x364] ;  /* 0x0000d900ff057b82 */ /* 0x000e620000000800 */
[----:B------:R-:W1:Y:S07]  /*0030*/  S2R R0, SR_TID.Y ;  /* 0x0000000000007919 */ /* 0x000e6e0000002200 */
[----:B------:R-:W0:Y:S08]  /*0040*/  S2UR UR5, SR_CTAID.X ;  /* 0x00000000000579c3 */ /* 0x000e300000002500 */
[----:B------:R-:W0:Y:S01]  /*0050*/  LDC R4, c[0x0][0x360] ;  /* 0x0000d800ff047b82 */ /* 0x000e220000000800 */
[----:B------:R-:W2:Y:S07]  /*0060*/  LDCU UR6, c[0x0][0x370] ;  /* 0x00006e00ff0677ac */ /* 0x000eae0008000800 */
[----:B------:R-:W1:Y:S08]  /*0070*/  S2UR UR4, SR_CTAID.Y ;  /* 0x00000000000479c3 */ /* 0x000e700000002600 */
[----:B------:R-:W3:Y:S01]  /*0080*/  LDC.64 R2, c[0x0][0x388] ;  /* 0x0000e200ff027b82 */ /* 0x000ee20000000a00 */
[----:B0-----:R-:W-:-:S05]  /*0090*/  IMAD R11, R4, UR5, R11 ;  /* 0x00000005040b7c24 */ /* 0x001fca000f8e020b */
[C---:B------:R-:W-:Y:S02]  /*00a0*/  ISETP.NE.AND P2, PT, R11.reuse, RZ, PT ;  /* 0x000000ff0b00720c */ /* 0x040fe40003f45270 */
[----:B------:R-:W-:Y:S01]  /*00b0*/  ISETP.NE.AND P1, PT, R11, 0x1ff, PT ;  /* 0x000001ff0b00780c */ /* 0x000fe20003f25270 */
[----:B-1----:R-:W-:Y:S01]  /*00c0*/  IMAD R0, R5, UR4, R0 ;  /* 0x0000000405007c24 */ /* 0x002fe2000f8e0200 */
[----:B------:R-:W0:Y:S01]  /*00d0*/  LDCU.64 UR4, c[0x0][0x358] ;  /* 0x00006b00ff0477ac */ /* 0x000e220008000a00 */
[----:B--2---:R-:W-:-:S03]  /*00e0*/  IMAD R5, R4, UR6, RZ ;  /* 0x0000000604057c24 */ /* 0x004fc6000f8e02ff */
[C---:B------:R-:W-:Y:S01]  /*00f0*/  ISETP.NE.AND P0, PT, R0.reuse, RZ, PT ;  /* 0x000000ff0000720c */ /* 0x040fe20003f05270 */
[----:B------:R-:W-:-:S05]  /*0100*/  IMAD R6, R0, R5, RZ ;  /* 0x0000000500067224 */ /* 0x000fca00078e02ff */
[----:B------:R-:W-:-:S04]  /*0110*/  IADD3 R5, PT, PT, R11, R6, RZ ;  /* 0x000000060b057210 */ /* 0x000fc80007ffe0ff */
[C---:B------:R-:W-:Y:S02]  /*0120*/  IADD3 R9, PT, PT, R5.reuse, 0x1, RZ ;  /* 0x0000000105097810 */ /* 0x040fe40007ffe0ff */
[C---:B------:R-:W-:Y:S02]  /*0130*/  @P2 IADD3 R6, PT, PT, R5.reuse, -0x1, RZ ;  /* 0xffffffff05062810 */ /* 0x040fe40007ffe0ff */
[C---:B------:R-:W-:Y:S02]  /*0140*/  @!P1 IADD3 R9, PT, PT, R5.reuse, RZ, RZ ;  /* 0x000000ff05099210 */ /* 0x040fe40007ffe0ff */
[----:B------:R-:W-:Y:S01]  /*0150*/  ISETP.NE.AND P1, PT, R0, 0x1ff, PT ;  /* 0x000001ff0000780c */ /* 0x000fe20003f25270 */
[--C-:B---3--:R-:W-:Y:S01]  /*0160*/  IMAD.WIDE R6, R6, 0x4, R2.reuse ;  /* 0x0000000406067825 */ /* 0x108fe200078e0202 */
[C---:B------:R-:W-:Y:S02]  /*0170*/  @P0 IADD3 R11, PT, PT, R5.reuse, -0x200, RZ ;  /* 0xfffffe00050b0810 */ /* 0x040fe40007ffe0ff */
[----:B------:R-:W-:Y:S01]  /*0180*/  IADD3 R0, PT, PT, R5, 0x200, RZ ;  /* 0x0000020005007810 */ /* 0x000fe20007ffe0ff */
[----:B------:R-:W-:-:S02]  /*0190*/  IMAD.WIDE R8, R9, 0x4, R2 ;  /* 0x0000000409087825 */ /* 0x000fc400078e0202 */
[----:B0-----:R-:W2:Y:S01]  /*01a0*/  LDG.E R6, desc[UR4][R6.64] ;  /* 0x0000000406067981 */ /* 0x001ea2000c1e1900 */
[----:B------:R-:W-:Y:S01]  /*01b0*/  SEL R15, R5, R0, !P1 ;  /* 0x00000000050f7207 */ /* 0x000fe20004800000 */
[--C-:B------:R-:W-:Y:S02]  /*01c0*/  IMAD.WIDE R10, R11, 0x4, R2.reuse ;  /* 0x000000040b0a7825 */ /* 0x100fe400078e0202 */
[----:B------:R-:W2:Y:S02]  /*01d0*/  LDG.E R9, desc[UR4][R8.64] ;  /* 0x0000000408097981 */ /* 0x000ea4000c1e1900 */
[--C-:B------:R-:W-:Y:S02]  /*01e0*/  IMAD.WIDE R12, R5, 0x4, R2.reuse ;  /* 0x00000004050c7825 */ /* 0x100fe400078e0202 */
[----:B------:R-:W3:Y:S02]  /*01f0*/  LDG.E R11, desc[UR4][R10.64] ;  /* 0x000000040a0b7981 */ /* 0x000ee4000c1e1900 */
[----:B------:R-:W-:-:S02]  /*0200*/  IMAD.WIDE R2, R15, 0x4, R2 ;  /* 0x000000040f027825 */ /* 0x000fc400078e0202 */
[----:B------:R-:W4:Y:S01]  /*0210*/  LDG.E R12, desc[UR4][R12.64] ;  /* 0x000000040c0c7981 */ /* 0x000f22000c1e1900 */
[----:B------:R-:W0:Y:S03]  /*0220*/  LDC.64 R14, c[0x0][0x380] ;  /* 0x0000e000ff0e7b82 */ /* 0x000e260000000a00 */
[----:B------:R-:W5:Y:S01]  /*0230*/  LDG.E R3, desc[UR4][R2.64] ;  /* 0x0000000402037981 */ /* 0x000f62000c1e1900 */
[----:B0-----:R-:W-:-:S04]  /*0240*/  IMAD.WIDE R4, R5, 0x4, R14 ;  /* 0x0000000405047825 */ /* 0x001fc800078e020e */
[----:B--2---:R-:W-:-:S04]  /*0250*/  FADD R0, R6, R9 ;  /* 0x0000000906007221 */ /* 0x004fc80000000000 */
[----:B---3--:R-:W-:Y:S01]  /*0260*/  FADD R0, R0, R11 ;  /* 0x0000000b00007221 */ /* 0x008fe20000000000 */
[----:B----4-:R-:W-:-:S03]  /*0270*/  FMUL R7, RZ, R12 ;  /* 0x0000000cff077220 */ /* 0x010fc60000400000 */
[----:B-----5:R-:W-:-:S04]  /*0280*/  FADD R0, R0, R3 ;  /* 0x0000000300007221 */ /* 0x020fc80000000000 */
[----:B------:R-:W-:-:S05]  /*0290*/  FFMA R7, R0, 0.25, R7 ;  /* 0x3e80000000077823 */ /* 0x000fca0000000007 */
[----:B------:R-:W-:Y:S01]  /*02a0*/  STG.E desc[UR4][R4.64], R7 ;  /* 0x0000000704007986 */ /* 0x000fe2000c101904 */
[----:B------:R-:W-:Y:S05]  /*02b0*/  EXIT ;  /* 0x000000000000794d */ /* 0x000fea0003800000 */
.L_x_1:
        /* <DEDUP_REMOVED lines=12> */
.L_x_3:


//--------------------- .nv.shared.reserved.0     --------------------------
	.section	.nv.shared.reserved.0,"aw",@nobits
	.weak		__nv_reservedSMEM_offset_0_alias
	.size		__nv_reservedSMEM_offset_0_alias, 0, 64
	.other		__nv_reservedSMEM_offset_0_alias,@"STO_CUDA_RESERVED_SHARED STV_DEFAULT"
__nv_reservedSMEM_offset_0_alias:
	.zero		0
	.zero		64


//--------------------- .nv.constant0._Z9swap_tempPfS_ --------------------------
	.section	.nv.constant0._Z9swap_tempPfS_,"a",@progbits
	.sectionflags	@""
	.align	4
.nv.constant0._Z9swap_tempPfS_:
	.zero		912


//--------------------- .nv.constant0._Z11update_tempPfS_ --------------------------
	.section	.nv.constant0._Z11update_tempPfS_,"a",@progbits
	.sectionflags	@""
	.align	4
.nv.constant0._Z11update_tempPfS_:
	.zero		912


//--------------------- SYMBOLS --------------------------

	.type		.nv.reservedSmem.offset0,@object
	.size		.nv.reservedSmem.offset0,0x4
